//
// Generated by NVIDIA NVVM Compiler
//
// Compiler Build ID: CL-36424714
// Cuda compilation tools, release 13.0, V13.0.88
// Based on NVVM 20.0.0
//

.version 9.0
.target sm_100
.address_size 64

	// .globl	default_function_kernel

.visible .entry default_function_kernel(
	.param .u64 .ptr .align 1 default_function_kernel_param_0,
	.param .u64 .ptr .align 1 default_function_kernel_param_1
)
.maxntid 24
{
	.reg .b32 	%r<4>;
	.reg .b32 	%f<2>;
	.reg .b64 	%rd<8>;

	ld.param.u64 	%rd1, [default_function_kernel_param_0];
	ld.param.u64 	%rd2, [default_function_kernel_param_1];
	cvta.to.global.u64 	%rd3, %rd1;
	cvta.to.global.u64 	%rd4, %rd2;
	mov.u32 	%r1, %ctaid.x;
	mov.u32 	%r2, %tid.x;
	mad.lo.s32 	%r3, %r1, 24, %r2;
	mul.wide.u32 	%rd5, %r3, 4;
	add.s64 	%rd6, %rd4, %rd5;
	ld.global.nc.f32 	%f1, [%rd6];
	add.s64 	%rd7, %rd3, %rd5;
	st.global.f32 	[%rd7], %f1;
	ret;

}


// ===== COMPILED SASS (sm_100) =====

	.target	sm_100

	.elftype	@"ET_EXEC"


//--------------------- .note.nv.tkinfo           --------------------------
	.section	.note.nv.tkinfo,"",@"SHT_NOTE"
	.sectionflags	@"SHF_NOTE_NV_TKINFO"
	.tkinfo
        /*0018*/ 	.word	0x00000002
        /*0030*/ 	.string	""
        /*0030*/ 	.string	"ptxas"
        /*0030*/ 	.string	"Cuda compilation tools, release 13.0, V13.0.88"
        /*0030*/ 	.string	"Build cuda_13.0.r13.0/compiler.36424714_0"
        /*0030*/ 	.string	"-arch sm_100 -m 64 "



//--------------------- .note.nv.cuinfo           --------------------------
	.section	.note.nv.cuinfo,"",@"SHT_NOTE"
	.sectionflags	@"SHF_NOTE_NV_CUINFO"
        /*0018*/ 	.short	0x0002
        /*001a*/ 	.short	0x0064
        /*001c*/ 	.short	0x0082
	.zero		2


//--------------------- .nv.info                  --------------------------
	.section	.nv.info,"",@"SHT_CUDA_INFO"
	.align	4


	//----- nvinfo : EIATTR_REGCOUNT
	.align		4
        /*0000*/ 	.byte	0x04, 0x2f
        /*0002*/ 	.short	(.L_1 - .L_0)
	.align		4
.L_0:
        /*0004*/ 	.word	index@(default_function_kernel)
        /*0008*/ 	.word	0x0000000a


	//----- nvinfo : EIATTR_FRAME_SIZE
	.align		4
.L_1:
        /*000c*/ 	.byte	0x04, 0x11
        /*000e*/ 	.short	(.L_3 - .L_2)
	.align		4
.L_2:
        /*0010*/ 	.word	index@(default_function_kernel)
        /*0014*/ 	.word	0x00000000


	//----- nvinfo : EIATTR_MIN_STACK_SIZE
	.align		4
.L_3:
        /*0018*/ 	.byte	0x04, 0x12
        /*001a*/ 	.short	(.L_5 - .L_4)
	.align		4
.L_4:
        /*001c*/ 	.word	index@(default_function_kernel)
        /*0020*/ 	.word	0x00000000
.L_5:


//--------------------- .nv.compat                --------------------------
	.section	.nv.compat,"",@"SHT_CUDA_COMPAT_INFO"
	.align	4
        /*0000*/ 	.byte	0x02, 0x09, 0x00, 0x00, 0x02, 0x02, 0x01, 0x00, 0x02, 0x05, 0x05, 0x00, 0x03, 0x07, 0x01, 0x01
        /*0010*/ 	.byte	0x02, 0x03, 0x00, 0x00, 0x02, 0x06, 0x01, 0x00, 0x04, 0x0b, 0x08, 0x00, 0x09, 0x00, 0x00, 0x00
        /*0020*/ 	.byte	0x00, 0x00, 0x00, 0x00


//--------------------- .nv.info.default_function_kernel --------------------------
	.section	.nv.info.default_function_kernel,"",@"SHT_CUDA_INFO"
	.sectionflags	@""
	.align	4


	//----- nvinfo : EIATTR_CUDA_API_VERSION
	.align		4
        /*0000*/ 	.byte	0x04, 0x37
        /*0002*/ 	.short	(.L_7 - .L_6)
.L_6:
        /*0004*/ 	.word	0x00000082


	//----- nvinfo : EIATTR_KPARAM_INFO
	.align		4
.L_7:
        /*0008*/ 	.byte	0x04, 0x17
        /*000a*/ 	.short	(.L_9 - .L_8)
.L_8:
        /*000c*/ 	.word	0x00000000
        /*0010*/ 	.short	0x0001
        /*0012*/ 	.short	0x0008
        /*0014*/ 	.byte	0x00, 0xf5, 0x21, 0x00


	//----- nvinfo : EIATTR_KPARAM_INFO
	.align		4
.L_9:
        /*0018*/ 	.byte	0x04, 0x17
        /*001a*/ 	.short	(.L_11 - .L_10)
.L_10:
        /*001c*/ 	.word	0x00000000
        /*0020*/ 	.short	0x0000
        /*0022*/ 	.short	0x0000
        /*0024*/ 	.byte	0x00, 0xf5, 0x21, 0x00


	//----- nvinfo : EIATTR_SPARSE_MMA_MASK
	.align		4
.L_11:
        /*0028*/ 	.byte	0x03, 0x50
        /*002a*/ 	.short	0x0000


	//----- nvinfo : EIATTR_MAXREG_COUNT
	.align		4
        /*002c*/ 	.byte	0x03, 0x1b
        /*002e*/ 	.short	0x00ff


	//----- nvinfo : EIATTR_MERCURY_ISA_VERSION
	.align		4
        /*0030*/ 	.byte	0x03, 0x5f
        /*0032*/ 	.short	0x0101


	//----- nvinfo : EIATTR_VRC_CTA_INIT_COUNT
	.align		4
        /*0034*/ 	.byte	0x02, 0x4a
	.zero		1
	.zero		1


	//----- nvinfo : EIATTR_EXIT_INSTR_OFFSETS
	.align		4
        /*0038*/ 	.byte	0x04, 0x1c
        /*003a*/ 	.short	(.L_13 - .L_12)


	//   ....[0]....
.L_12:
        /*003c*/ 	.word	0x000000b0


	//----- nvinfo : EIATTR_MAX_THREADS
	.align		4
.L_13:
        /*0040*/ 	.byte	0x04, 0x05
        /*0042*/ 	.short	(.L_15 - .L_14)
.L_14:
        /*0044*/ 	.word	0x00000018
        /*0048*/ 	.word	0x00000001
        /*004c*/ 	.word	0x00000001


	//----- nvinfo : EIATTR_CBANK_PARAM_SIZE
	.align		4
.L_15:
        /*0050*/ 	.byte	0x03, 0x19
        /*0052*/ 	.short	0x0010


	//----- nvinfo : EIATTR_PARAM_CBANK
	.align		4
        /*0054*/ 	.byte	0x04, 0x0a
        /*0056*/ 	.short	(.L_17 - .L_16)
	.align		4
.L_16:
        /*0058*/ 	.word	index@(.nv.constant0.default_function_kernel)
        /*005c*/ 	.short	0x0380
        /*005e*/ 	.short	0x0010


	//----- nvinfo : EIATTR_SW_WAR
	.align		4
.L_17:
        /*0060*/ 	.byte	0x04, 0x36
        /*0062*/ 	.short	(.L_19 - .L_18)
.L_18:
        /*0064*/ 	.word	0x00000008
.L_19:


//--------------------- .nv.callgraph             --------------------------
	.section	.nv.callgraph,"",@"SHT_CUDA_CALLGRAPH"
	.align	4
	.sectionentsize	8
	.align		4
        /*0000*/ 	.word	0x00000000
	.align		4
        /*0004*/ 	.word	0xffffffff
	.align		4
        /*0008*/ 	.word	0x00000000
	.align		4
        /*000c*/ 	.word	0xfffffffe
	.align		4
        /*0010*/ 	.word	0x00000000
	.align		4
        /*0014*/ 	.word	0xfffffffd
	.align		4
        /*0018*/ 	.word	0x00000000
	.align		4
        /*001c*/ 	.word	0xfffffffc


//--------------------- .text.default_function_kernel --------------------------
	.section	.text.default_function_kernel,"ax",@progbits
	.align	128
        .global         default_function_kernel
        .type           default_function_kernel,@function
        .size           default_function_kernel,(.L_x_1 - default_function_kernel)
        .other          default_function_kernel,@"STO_CUDA_ENTRY STV_DEFAULT"
default_function_kernel:
.text.default_function_kernel:
[----:B------:R-:W-:Y:S01]  /*0000*/  LDC R1, c[0x0][0x37c] ;  /* 0x0000df00ff017b82 */ /* 0x000fe20000000800 */
[----:B------:R-:W0:Y:S07]  /*0010*/  S2R R7, SR_CTAID.X ;  /* 0x0000000000077919 */ /* 0x000e2e0000002500 */
[----:B------:R-:W1:Y:S01]  /*0020*/  LDC.64 R2, c[0x0][0x388] ;  /* 0x0000e200ff027b82 */ /* 0x000e620000000a00 */
[----:B------:R-:W2:Y:S01]  /*0030*/  LDCU.64 UR4, c[0x0][0x358] ;  /* 0x00006b00ff0477ac */ /* 0x000ea20008000a00 */
[----:B------:R-:W0:Y:S06]  /*0040*/  S2R R0, SR_TID.X ;  /* 0x0000000000007919 */ /* 0x000e2c0000002100 */
[----:B------:R-:W3:Y:S01]  /*0050*/  LDC.64 R4, c[0x0][0x380] ;  /* 0x0000e000ff047b82 */ /* 0x000ee20000000a00 */
[----:B0-----:R-:W-:-:S04]  /*0060*/  IMAD R7, R7, 0x18, R0 ;  /* 0x0000001807077824 */ /* 0x001fc800078e0200 */
[----:B-1----:R-:W-:-:S06]  /*0070*/  IMAD.WIDE.U32 R2, R7, 0x4, R2 ;  /* 0x0000000407027825 */ /* 0x002fcc00078e0002 */
[----:B--2---:R-:W2:Y:S01]  /*0080*/  LDG.E.CONSTANT R3, desc[UR4][R2.64] ;  /* 0x0000000402037981 */ /* 0x004ea2000c1e9900 */
[----:B---3--:R-:W-:-:S05]  /*0090*/  IMAD.WIDE.U32 R4, R7, 0x4, R4 ;  /* 0x0000000407047825 */ /* 0x008fca00078e0004 */
[----:B--2---:R-:W-:Y:S01]  /*00a0*/  STG.E desc[UR4][R4.64], R3 ;  /* 0x0000000304007986 */ /* 0x004fe2000c101904 */
[----:B------:R-:W-:Y:S05]  /*00b0*/  EXIT ;  /* 0x000000000000794d */ /* 0x000fea0003800000 */
.L_x_0:
[----:B------:R-:W-:-:S00]  /*00c0*/  BRA `(.L_x_0) ;  /* 0xfffffffc00fc7947 */ /* 0x000fc0000383ffff */
[----:B------:R-:W-:-:S00]  /*00d0*/  NOP ;  /* 0x0000000000007918 */ /* 0x000fc00000000000 */
        /* <DEDUP_REMOVED lines=10> */
.L_x_1:


//--------------------- .nv.shared.reserved.0     --------------------------
	.section	.nv.shared.reserved.0,"aw",@nobits
	.weak		__nv_reservedSMEM_offset_0_alias
	.size		__nv_reservedSMEM_offset_0_alias, 0, 64
	.other		__nv_reservedSMEM_offset_0_alias,@"STO_CUDA_RESERVED_SHARED STV_DEFAULT"
__nv_reservedSMEM_offset_0_alias:
	.zero		0
	.zero		64


//--------------------- .nv.constant0.default_function_kernel --------------------------
	.section	.nv.constant0.default_function_kernel,"a",@progbits
	.sectionflags	@""
	.align	4
.nv.constant0.default_function_kernel:
	.zero		912


//--------------------- SYMBOLS --------------------------

	.type		.nv.reservedSmem.offset0,@object
	.size		.nv.reservedSmem.offset0,0x4
